//
// Generated by NVIDIA NVVM Compiler
//
// Compiler Build ID: CL-36424714
// Cuda compilation tools, release 13.0, V13.0.88
// Based on NVVM 20.0.0
//

.version 9.0
.target sm_100
.address_size 64

	// .globl	_Z15smem_kernel_128P4int4
// _ZZ15smem_kernel_128P4int4E3mem has been demoted
// _ZZ11smem_kernelPiE3mem has been demoted

.visible .entry _Z15smem_kernel_128P4int4(
	.param .u64 .ptr .align 1 _Z15smem_kernel_128P4int4_param_0
)
{
	.reg .b32 	%r<129>;
	.reg .b64 	%rd<3>;
	// demoted variable
	.shared .align 16 .b8 _ZZ15smem_kernel_128P4int4E3mem[512];
	ld.param.u64 	%rd1, [_Z15smem_kernel_128P4int4_param_0];
	cvta.to.global.u64 	%rd2, %rd1;
	ld.global.v4.u32 	{%r1, %r2, %r3, %r4}, [%rd2];
	st.shared.v4.u32 	[_ZZ15smem_kernel_128P4int4E3mem], {%r1, %r2, %r3, %r4};
	ld.global.v4.u32 	{%r5, %r6, %r7, %r8}, [%rd2+16];
	st.shared.v4.u32 	[_ZZ15smem_kernel_128P4int4E3mem+16], {%r5, %r6, %r7, %r8};
	ld.global.v4.u32 	{%r9, %r10, %r11, %r12}, [%rd2+32];
	st.shared.v4.u32 	[_ZZ15smem_kernel_128P4int4E3mem+32], {%r9, %r10, %r11, %r12};
	ld.global.v4.u32 	{%r13, %r14, %r15, %r16}, [%rd2+48];
	st.shared.v4.u32 	[_ZZ15smem_kernel_128P4int4E3mem+48], {%r13, %r14, %r15, %r16};
	ld.global.v4.u32 	{%r17, %r18, %r19, %r20}, [%rd2+64];
	st.shared.v4.u32 	[_ZZ15smem_kernel_128P4int4E3mem+64], {%r17, %r18, %r19, %r20};
	ld.global.v4.u32 	{%r21, %r22, %r23, %r24}, [%rd2+80];
	st.shared.v4.u32 	[_ZZ15smem_kernel_128P4int4E3mem+80], {%r21, %r22, %r23, %r24};
	ld.global.v4.u32 	{%r25, %r26, %r27, %r28}, [%rd2+96];
	st.shared.v4.u32 	[_ZZ15smem_kernel_128P4int4E3mem+96], {%r25, %r26, %r27, %r28};
	ld.global.v4.u32 	{%r29, %r30, %r31, %r32}, [%rd2+112];
	st.shared.v4.u32 	[_ZZ15smem_kernel_128P4int4E3mem+112], {%r29, %r30, %r31, %r32};
	ld.global.v4.u32 	{%r33, %r34, %r35, %r36}, [%rd2+128];
	st.shared.v4.u32 	[_ZZ15smem_kernel_128P4int4E3mem+128], {%r33, %r34, %r35, %r36};
	ld.global.v4.u32 	{%r37, %r38, %r39, %r40}, [%rd2+144];
	st.shared.v4.u32 	[_ZZ15smem_kernel_128P4int4E3mem+144], {%r37, %r38, %r39, %r40};
	ld.global.v4.u32 	{%r41, %r42, %r43, %r44}, [%rd2+160];
	st.shared.v4.u32 	[_ZZ15smem_kernel_128P4int4E3mem+160], {%r41, %r42, %r43, %r44};
	ld.global.v4.u32 	{%r45, %r46, %r47, %r48}, [%rd2+176];
	st.shared.v4.u32 	[_ZZ15smem_kernel_128P4int4E3mem+176], {%r45, %r46, %r47, %r48};
	ld.global.v4.u32 	{%r49, %r50, %r51, %r52}, [%rd2+192];
	st.shared.v4.u32 	[_ZZ15smem_kernel_128P4int4E3mem+192], {%r49, %r50, %r51, %r52};
	ld.global.v4.u32 	{%r53, %r54, %r55, %r56}, [%rd2+208];
	st.shared.v4.u32 	[_ZZ15smem_kernel_128P4int4E3mem+208], {%r53, %r54, %r55, %r56};
	ld.global.v4.u32 	{%r57, %r58, %r59, %r60}, [%rd2+224];
	st.shared.v4.u32 	[_ZZ15smem_kernel_128P4int4E3mem+224], {%r57, %r58, %r59, %r60};
	ld.global.v4.u32 	{%r61, %r62, %r63, %r64}, [%rd2+240];
	st.shared.v4.u32 	[_ZZ15smem_kernel_128P4int4E3mem+240], {%r61, %r62, %r63, %r64};
	ld.global.v4.u32 	{%r65, %r66, %r67, %r68}, [%rd2+256];
	st.shared.v4.u32 	[_ZZ15smem_kernel_128P4int4E3mem+256], {%r65, %r66, %r67, %r68};
	ld.global.v4.u32 	{%r69, %r70, %r71, %r72}, [%rd2+272];
	st.shared.v4.u32 	[_ZZ15smem_kernel_128P4int4E3mem+272], {%r69, %r70, %r71, %r72};
	ld.global.v4.u32 	{%r73, %r74, %r75, %r76}, [%rd2+288];
	st.shared.v4.u32 	[_ZZ15smem_kernel_128P4int4E3mem+288], {%r73, %r74, %r75, %r76};
	ld.global.v4.u32 	{%r77, %r78, %r79, %r80}, [%rd2+304];
	st.shared.v4.u32 	[_ZZ15smem_kernel_128P4int4E3mem+304], {%r77, %r78, %r79, %r80};
	ld.global.v4.u32 	{%r81, %r82, %r83, %r84}, [%rd2+320];
	st.shared.v4.u32 	[_ZZ15smem_kernel_128P4int4E3mem+320], {%r81, %r82, %r83, %r84};
	ld.global.v4.u32 	{%r85, %r86, %r87, %r88}, [%rd2+336];
	st.shared.v4.u32 	[_ZZ15smem_kernel_128P4int4E3mem+336], {%r85, %r86, %r87, %r88};
	ld.global.v4.u32 	{%r89, %r90, %r91, %r92}, [%rd2+352];
	st.shared.v4.u32 	[_ZZ15smem_kernel_128P4int4E3mem+352], {%r89, %r90, %r91, %r92};
	ld.global.v4.u32 	{%r93, %r94, %r95, %r96}, [%rd2+368];
	st.shared.v4.u32 	[_ZZ15smem_kernel_128P4int4E3mem+368], {%r93, %r94, %r95, %r96};
	ld.global.v4.u32 	{%r97, %r98, %r99, %r100}, [%rd2+384];
	st.shared.v4.u32 	[_ZZ15smem_kernel_128P4int4E3mem+384], {%r97, %r98, %r99, %r100};
	ld.global.v4.u32 	{%r101, %r102, %r103, %r104}, [%rd2+400];
	st.shared.v4.u32 	[_ZZ15smem_kernel_128P4int4E3mem+400], {%r101, %r102, %r103, %r104};
	ld.global.v4.u32 	{%r105, %r106, %r107, %r108}, [%rd2+416];
	st.shared.v4.u32 	[_ZZ15smem_kernel_128P4int4E3mem+416], {%r105, %r106, %r107, %r108};
	ld.global.v4.u32 	{%r109, %r110, %r111, %r112}, [%rd2+432];
	st.shared.v4.u32 	[_ZZ15smem_kernel_128P4int4E3mem+432], {%r109, %r110, %r111, %r112};
	ld.global.v4.u32 	{%r113, %r114, %r115, %r116}, [%rd2+448];
	st.shared.v4.u32 	[_ZZ15smem_kernel_128P4int4E3mem+448], {%r113, %r114, %r115, %r116};
	ld.global.v4.u32 	{%r117, %r118, %r119, %r120}, [%rd2+464];
	st.shared.v4.u32 	[_ZZ15smem_kernel_128P4int4E3mem+464], {%r117, %r118, %r119, %r120};
	ld.global.v4.u32 	{%r121, %r122, %r123, %r124}, [%rd2+480];
	st.shared.v4.u32 	[_ZZ15smem_kernel_128P4int4E3mem+480], {%r121, %r122, %r123, %r124};
	ld.global.v4.u32 	{%r125, %r126, %r127, %r128}, [%rd2+496];
	st.shared.v4.u32 	[_ZZ15smem_kernel_128P4int4E3mem+496], {%r125, %r126, %r127, %r128};
	st.global.v4.u32 	[%rd2], {%r1, %r2, %r3, %r4};
	st.global.v4.u32 	[%rd2+16], {%r5, %r6, %r7, %r8};
	st.global.v4.u32 	[%rd2+32], {%r9, %r10, %r11, %r12};
	st.global.v4.u32 	[%rd2+48], {%r13, %r14, %r15, %r16};
	st.global.v4.u32 	[%rd2+64], {%r17, %r18, %r19, %r20};
	st.global.v4.u32 	[%rd2+80], {%r21, %r22, %r23, %r24};
	st.global.v4.u32 	[%rd2+96], {%r25, %r26, %r27, %r28};
	st.global.v4.u32 	[%rd2+112], {%r29, %r30, %r31, %r32};
	st.global.v4.u32 	[%rd2+128], {%r33, %r34, %r35, %r36};
	st.global.v4.u32 	[%rd2+144], {%r37, %r38, %r39, %r40};
	st.global.v4.u32 	[%rd2+160], {%r41, %r42, %r43, %r44};
	st.global.v4.u32 	[%rd2+176], {%r45, %r46, %r47, %r48};
	st.global.v4.u32 	[%rd2+192], {%r49, %r50, %r51, %r52};
	st.global.v4.u32 	[%rd2+208], {%r53, %r54, %r55, %r56};
	st.global.v4.u32 	[%rd2+224], {%r57, %r58, %r59, %r60};
	st.global.v4.u32 	[%rd2+240], {%r61, %r62, %r63, %r64};
	st.global.v4.u32 	[%rd2+256], {%r65, %r66, %r67, %r68};
	st.global.v4.u32 	[%rd2+272], {%r69, %r70, %r71, %r72};
	st.global.v4.u32 	[%rd2+288], {%r73, %r74, %r75, %r76};
	st.global.v4.u32 	[%rd2+304], {%r77, %r78, %r79, %r80};
	st.global.v4.u32 	[%rd2+320], {%r81, %r82, %r83, %r84};
	st.global.v4.u32 	[%rd2+336], {%r85, %r86, %r87, %r88};
	st.global.v4.u32 	[%rd2+352], {%r89, %r90, %r91, %r92};
	st.global.v4.u32 	[%rd2+368], {%r93, %r94, %r95, %r96};
	st.global.v4.u32 	[%rd2+384], {%r97, %r98, %r99, %r100};
	st.global.v4.u32 	[%rd2+400], {%r101, %r102, %r103, %r104};
	st.global.v4.u32 	[%rd2+416], {%r105, %r106, %r107, %r108};
	st.global.v4.u32 	[%rd2+432], {%r109, %r110, %r111, %r112};
	st.global.v4.u32 	[%rd2+448], {%r113, %r114, %r115, %r116};
	st.global.v4.u32 	[%rd2+464], {%r117, %r118, %r119, %r120};
	st.global.v4.u32 	[%rd2+480], {%r121, %r122, %r123, %r124};
	st.global.v4.u32 	[%rd2+496], {%r125, %r126, %r127, %r128};
	ret;

}
	// .globl	_Z11smem_kernelPi
.visible .entry _Z11smem_kernelPi(
	.param .u64 .ptr .align 1 _Z11smem_kernelPi_param_0
)
{
	.reg .b32 	%r<33>;
	.reg .b64 	%rd<3>;
	// demoted variable
	.shared .align 4 .b8 _ZZ11smem_kernelPiE3mem[128];
	ld.param.u64 	%rd1, [_Z11smem_kernelPi_param_0];
	cvta.to.global.u64 	%rd2, %rd1;
	ld.global.u32 	%r1, [%rd2];
	st.shared.u32 	[_ZZ11smem_kernelPiE3mem], %r1;
	ld.global.u32 	%r2, [%rd2+4];
	st.shared.u32 	[_ZZ11smem_kernelPiE3mem+4], %r2;
	ld.global.u32 	%r3, [%rd2+8];
	st.shared.u32 	[_ZZ11smem_kernelPiE3mem+8], %r3;
	ld.global.u32 	%r4, [%rd2+12];
	st.shared.u32 	[_ZZ11smem_kernelPiE3mem+12], %r4;
	ld.global.u32 	%r5, [%rd2+16];
	st.shared.u32 	[_ZZ11smem_kernelPiE3mem+16], %r5;
	ld.global.u32 	%r6, [%rd2+20];
	st.shared.u32 	[_ZZ11smem_kernelPiE3mem+20], %r6;
	ld.global.u32 	%r7, [%rd2+24];
	st.shared.u32 	[_ZZ11smem_kernelPiE3mem+24], %r7;
	ld.global.u32 	%r8, [%rd2+28];
	st.shared.u32 	[_ZZ11smem_kernelPiE3mem+28], %r8;
	ld.global.u32 	%r9, [%rd2+32];
	st.shared.u32 	[_ZZ11smem_kernelPiE3mem+32], %r9;
	ld.global.u32 	%r10, [%rd2+36];
	st.shared.u32 	[_ZZ11smem_kernelPiE3mem+36], %r10;
	ld.global.u32 	%r11, [%rd2+40];
	st.shared.u32 	[_ZZ11smem_kernelPiE3mem+40], %r11;
	ld.global.u32 	%r12, [%rd2+44];
	st.shared.u32 	[_ZZ11smem_kernelPiE3mem+44], %r12;
	ld.global.u32 	%r13, [%rd2+48];
	st.shared.u32 	[_ZZ11smem_kernelPiE3mem+48], %r13;
	ld.global.u32 	%r14, [%rd2+52];
	st.shared.u32 	[_ZZ11smem_kernelPiE3mem+52], %r14;
	ld.global.u32 	%r15, [%rd2+56];
	st.shared.u32 	[_ZZ11smem_kernelPiE3mem+56], %r15;
	ld.global.u32 	%r16, [%rd2+60];
	st.shared.u32 	[_ZZ11smem_kernelPiE3mem+60], %r16;
	ld.global.u32 	%r17, [%rd2+64];
	st.shared.u32 	[_ZZ11smem_kernelPiE3mem+64], %r17;
	ld.global.u32 	%r18, [%rd2+68];
	st.shared.u32 	[_ZZ11smem_kernelPiE3mem+68], %r18;
	ld.global.u32 	%r19, [%rd2+72];
	st.shared.u32 	[_ZZ11smem_kernelPiE3mem+72], %r19;
	ld.global.u32 	%r20, [%rd2+76];
	st.shared.u32 	[_ZZ11smem_kernelPiE3mem+76], %r20;
	ld.global.u32 	%r21, [%rd2+80];
	st.shared.u32 	[_ZZ11smem_kernelPiE3mem+80], %r21;
	ld.global.u32 	%r22, [%rd2+84];
	st.shared.u32 	[_ZZ11smem_kernelPiE3mem+84], %r22;
	ld.global.u32 	%r23, [%rd2+88];
	st.shared.u32 	[_ZZ11smem_kernelPiE3mem+88], %r23;
	ld.global.u32 	%r24, [%rd2+92];
	st.shared.u32 	[_ZZ11smem_kernelPiE3mem+92], %r24;
	ld.global.u32 	%r25, [%rd2+96];
	st.shared.u32 	[_ZZ11smem_kernelPiE3mem+96], %r25;
	ld.global.u32 	%r26, [%rd2+100];
	st.shared.u32 	[_ZZ11smem_kernelPiE3mem+100], %r26;
	ld.global.u32 	%r27, [%rd2+104];
	st.shared.u32 	[_ZZ11smem_kernelPiE3mem+104], %r27;
	ld.global.u32 	%r28, [%rd2+108];
	st.shared.u32 	[_ZZ11smem_kernelPiE3mem+108], %r28;
	ld.global.u32 	%r29, [%rd2+112];
	st.shared.u32 	[_ZZ11smem_kernelPiE3mem+112], %r29;
	ld.global.u32 	%r30, [%rd2+116];
	st.shared.u32 	[_ZZ11smem_kernelPiE3mem+116], %r30;
	ld.global.u32 	%r31, [%rd2+120];
	st.shared.u32 	[_ZZ11smem_kernelPiE3mem+120], %r31;
	ld.global.u32 	%r32, [%rd2+124];
	st.shared.u32 	[_ZZ11smem_kernelPiE3mem+124], %r32;
	st.global.u32 	[%rd2+4], %r2;
	st.global.u32 	[%rd2+8], %r3;
	st.global.u32 	[%rd2+12], %r4;
	st.global.u32 	[%rd2+16], %r5;
	st.global.u32 	[%rd2+20], %r6;
	st.global.u32 	[%rd2+24], %r7;
	st.global.u32 	[%rd2+28], %r8;
	st.global.u32 	[%rd2+32], %r9;
	st.global.u32 	[%rd2+36], %r10;
	st.global.u32 	[%rd2+40], %r11;
	st.global.u32 	[%rd2+44], %r12;
	st.global.u32 	[%rd2+48], %r13;
	st.global.u32 	[%rd2+52], %r14;
	st.global.u32 	[%rd2+56], %r15;
	st.global.u32 	[%rd2+60], %r16;
	st.global.u32 	[%rd2+64], %r17;
	st.global.u32 	[%rd2+68], %r18;
	st.global.u32 	[%rd2+72], %r19;
	st.global.u32 	[%rd2+76], %r20;
	st.global.u32 	[%rd2+80], %r21;
	st.global.u32 	[%rd2+84], %r22;
	st.global.u32 	[%rd2+88], %r23;
	st.global.u32 	[%rd2+92], %r24;
	st.global.u32 	[%rd2+96], %r25;
	st.global.u32 	[%rd2+100], %r26;
	st.global.u32 	[%rd2+104], %r27;
	st.global.u32 	[%rd2+108], %r28;
	st.global.u32 	[%rd2+112], %r29;
	st.global.u32 	[%rd2+116], %r30;
	st.global.u32 	[%rd2+120], %r31;
	st.global.u32 	[%rd2+124], %r32;
	ret;

}


// ===== COMPILED SASS (sm_100) =====

	.target	sm_100

	.elftype	@"ET_EXEC"


//--------------------- .note.nv.tkinfo           --------------------------
	.section	.note.nv.tkinfo,"",@"SHT_NOTE"
	.sectionflags	@"SHF_NOTE_NV_TKINFO"
	.tkinfo
        /*0018*/ 	.word	0x00000002
        /*0030*/ 	.string	""
        /*0030*/ 	.string	"ptxas"
        /*0030*/ 	.string	"Cuda compilation tools, release 13.0, V13.0.88"
        /*0030*/ 	.string	"Build cuda_13.0.r13.0/compiler.36424714_0"
        /*0030*/ 	.string	"-arch sm_100 -m 64 "



//--------------------- .note.nv.cuinfo           --------------------------
	.section	.note.nv.cuinfo,"",@"SHT_NOTE"
	.sectionflags	@"SHF_NOTE_NV_CUINFO"
        /*0018*/ 	.short	0x0002
        /*001a*/ 	.short	0x0064
        /*001c*/ 	.short	0x0082
	.zero		2


//--------------------- .nv.info                  --------------------------
	.section	.nv.info,"",@"SHT_CUDA_INFO"
	.align	4


	//----- nvinfo : EIATTR_REGCOUNT
	.align		4
        /*0000*/ 	.byte	0x04, 0x2f
        /*0002*/ 	.short	(.L_1 - .L_0)
	.align		4
.L_0:
        /*0004*/ 	.word	index@(_Z15smem_kernel_128P4int4)
        /*0008*/ 	.word	0x0000009e


	//----- nvinfo : EIATTR_FRAME_SIZE
	.align		4
.L_1:
        /*000c*/ 	.byte	0x04, 0x11
        /*000e*/ 	.short	(.L_3 - .L_2)
	.align		4
.L_2:
        /*0010*/ 	.word	index@(_Z15smem_kernel_128P4int4)
        /*0014*/ 	.word	0x00000000


	//----- nvinfo : EIATTR_REGCOUNT
	.align		4
.L_3:
        /*0018*/ 	.byte	0x04, 0x2f
        /*001a*/ 	.short	(.L_5 - .L_4)
	.align		4
.L_4:
        /*001c*/ 	.word	index@(_Z11smem_kernelPi)
        /*0020*/ 	.word	0x00000022


	//----- nvinfo : EIATTR_FRAME_SIZE
	.align		4
.L_5:
        /*0024*/ 	.byte	0x04, 0x11
        /*0026*/ 	.short	(.L_7 - .L_6)
	.align		4
.L_6:
        /*0028*/ 	.word	index@(_Z11smem_kernelPi)
        /*002c*/ 	.word	0x00000000


	//----- nvinfo : EIATTR_MIN_STACK_SIZE
	.align		4
.L_7:
        /*0030*/ 	.byte	0x04, 0x12
        /*0032*/ 	.short	(.L_9 - .L_8)
	.align		4
.L_8:
        /*0034*/ 	.word	index@(_Z11smem_kernelPi)
        /*0038*/ 	.word	0x00000000


	//----- nvinfo : EIATTR_MIN_STACK_SIZE
	.align		4
.L_9:
        /*003c*/ 	.byte	0x04, 0x12
        /*003e*/ 	.short	(.L_11 - .L_10)
	.align		4
.L_10:
        /*0040*/ 	.word	index@(_Z15smem_kernel_128P4int4)
        /*0044*/ 	.word	0x00000000
.L_11:


//--------------------- .nv.compat                --------------------------
	.section	.nv.compat,"",@"SHT_CUDA_COMPAT_INFO"
	.align	4
        /*0000*/ 	.byte	0x02, 0x09, 0x00, 0x00, 0x02, 0x02, 0x01, 0x00, 0x02, 0x05, 0x05, 0x00, 0x03, 0x07, 0x01, 0x01
        /*0010*/ 	.byte	0x02, 0x03, 0x00, 0x00, 0x02, 0x06, 0x01, 0x00, 0x04, 0x0b, 0x08, 0x00, 0x09, 0x00, 0x00, 0x00
        /*0020*/ 	.byte	0x00, 0x00, 0x00, 0x00


//--------------------- .nv.info._Z11smem_kernelPi --------------------------
	.section	.nv.info._Z11smem_kernelPi,"",@"SHT_CUDA_INFO"
	.sectionflags	@""
	.align	4


	//----- nvinfo : EIATTR_CUDA_API_VERSION
	.align		4
        /*0000*/ 	.byte	0x04, 0x37
        /*0002*/ 	.short	(.L_13 - .L_12)
.L_12:
        /*0004*/ 	.word	0x00000082


	//----- nvinfo : EIATTR_KPARAM_INFO
	.align		4
.L_13:
        /*0008*/ 	.byte	0x04, 0x17
        /*000a*/ 	.short	(.L_15 - .L_14)
.L_14:
        /*000c*/ 	.word	0x00000000
        /*0010*/ 	.short	0x0000
        /*0012*/ 	.short	0x0000
        /*0014*/ 	.byte	0x00, 0xf5, 0x21, 0x00


	//----- nvinfo : EIATTR_SPARSE_MMA_MASK
	.align		4
.L_15:
        /*0018*/ 	.byte	0x03, 0x50
        /*001a*/ 	.short	0x0000


	//----- nvinfo : EIATTR_MAXREG_COUNT
	.align		4
        /*001c*/ 	.byte	0x03, 0x1b
        /*001e*/ 	.short	0x00ff


	//----- nvinfo : EIATTR_MERCURY_ISA_VERSION
	.align		4
        /*0020*/ 	.byte	0x03, 0x5f
        /*0022*/ 	.short	0x0101


	//----- nvinfo : EIATTR_VRC_CTA_INIT_COUNT
	.align		4
        /*0024*/ 	.byte	0x02, 0x4a
	.zero		1
	.zero		1


	//----- nvinfo : EIATTR_EXIT_INSTR_OFFSETS
	.align		4
        /*0028*/ 	.byte	0x04, 0x1c
        /*002a*/ 	.short	(.L_17 - .L_16)


	//   ....[0]....
.L_16:
        /*002c*/ 	.word	0x000004d0


	//----- nvinfo : EIATTR_CBANK_PARAM_SIZE
	.align		4
.L_17:
        /*0030*/ 	.byte	0x03, 0x19
        /*0032*/ 	.short	0x0008


	//----- nvinfo : EIATTR_PARAM_CBANK
	.align		4
        /*0034*/ 	.byte	0x04, 0x0a
        /*0036*/ 	.short	(.L_19 - .L_18)
	.align		4
.L_18:
        /*0038*/ 	.word	index@(.nv.constant0._Z11smem_kernelPi)
        /*003c*/ 	.short	0x0380
        /*003e*/ 	.short	0x0008


	//----- nvinfo : EIATTR_SW_WAR
	.align		4
.L_19:
        /*0040*/ 	.byte	0x04, 0x36
        /*0042*/ 	.short	(.L_21 - .L_20)
.L_20:
        /*0044*/ 	.word	0x00000008
.L_21:


//--------------------- .nv.info._Z15smem_kernel_128P4int4 --------------------------
	.section	.nv.info._Z15smem_kernel_128P4int4,"",@"SHT_CUDA_INFO"
	.sectionflags	@""
	.align	4


	//----- nvinfo : EIATTR_CUDA_API_VERSION
	.align		4
        /*0000*/ 	.byte	0x04, 0x37
        /*0002*/ 	.short	(.L_23 - .L_22)
.L_22:
        /*0004*/ 	.word	0x00000082


	//----- nvinfo : EIATTR_KPARAM_INFO
	.align		4
.L_23:
        /*0008*/ 	.byte	0x04, 0x17
        /*000a*/ 	.short	(.L_25 - .L_24)
.L_24:
        /*000c*/ 	.word	0x00000000
        /*0010*/ 	.short	0x0000
        /*0012*/ 	.short	0x0000
        /*0014*/ 	.byte	0x00, 0xf5, 0x21, 0x00


	//----- nvinfo : EIATTR_SPARSE_MMA_MASK
	.align		4
.L_25:
        /*0018*/ 	.byte	0x03, 0x50
        /*001a*/ 	.short	0x0000


	//----- nvinfo : EIATTR_MAXREG_COUNT
	.align		4
        /*001c*/ 	.byte	0x03, 0x1b
        /*001e*/ 	.short	0x00ff


	//----- nvinfo : EIATTR_MERCURY_ISA_VERSION
	.align		4
        /*0020*/ 	.byte	0x03, 0x5f
        /*0022*/ 	.short	0x0101


	//----- nvinfo : EIATTR_VRC_CTA_INIT_COUNT
	.align		4
        /*0024*/ 	.byte	0x02, 0x4a
	.zero		1
	.zero		1


	//----- nvinfo : EIATTR_EXIT_INSTR_OFFSETS
	.align		4
        /*0028*/ 	.byte	0x04, 0x1c
        /*002a*/ 	.short	(.L_27 - .L_26)


	//   ....[0]....
.L_26:
        /*002c*/ 	.word	0x00000860


	//----- nvinfo : EIATTR_CBANK_PARAM_SIZE
	.align		4
.L_27:
        /*0030*/ 	.byte	0x03, 0x19
        /*0032*/ 	.short	0x0008


	//----- nvinfo : EIATTR_PARAM_CBANK
	.align		4
        /*0034*/ 	.byte	0x04, 0x0a
        /*0036*/ 	.short	(.L_29 - .L_28)
	.align		4
.L_28:
        /*0038*/ 	.word	index@(.nv.constant0._Z15smem_kernel_128P4int4)
        /*003c*/ 	.short	0x0380
        /*003e*/ 	.short	0x0008


	//----- nvinfo : EIATTR_SW_WAR
	.align		4
.L_29:
        /*0040*/ 	.byte	0x04, 0x36
        /*0042*/ 	.short	(.L_31 - .L_30)
.L_30:
        /*0044*/ 	.word	0x00000008
.L_31:


//--------------------- .nv.callgraph             --------------------------
	.section	.nv.callgraph,"",@"SHT_CUDA_CALLGRAPH"
	.align	4
	.sectionentsize	8
	.align		4
        /*0000*/ 	.word	0x00000000
	.align		4
        /*0004*/ 	.word	0xffffffff
	.align		4
        /*0008*/ 	.word	0x00000000
	.align		4
        /*000c*/ 	.word	0xfffffffe
	.align		4
        /*0010*/ 	.word	0x00000000
	.align		4
        /*0014*/ 	.word	0xfffffffd
	.align		4
        /*0018*/ 	.word	0x00000000
	.align		4
        /*001c*/ 	.word	0xfffffffc


//--------------------- .text._Z11smem_kernelPi   --------------------------
	.section	.text._Z11smem_kernelPi,"ax",@progbits
	.align	128
        .global         _Z11smem_kernelPi
        .type           _Z11smem_kernelPi,@function
        .size           _Z11smem_kernelPi,(.L_x_2 - _Z11smem_kernelPi)
        .other          _Z11smem_kernelPi,@"STO_CUDA_ENTRY STV_DEFAULT"
_Z11smem_kernelPi:
.text._Z11smem_kernelPi:
[----:B------:R-:W-:Y:S08]  /*0000*/  LDC R1, c[0x0][0x37c] ;  /* 0x0000df00ff017b82 */ /* 0x000ff00000000800 */
[----:B------:R-:W0:Y:S01]  /*0010*/  LDC.64 R2, c[0x0][0x380] ;  /* 0x0000e000ff027b82 */ /* 0x000e220000000a00 */
[----:B------:R-:W0:Y:S02]  /*0020*/  LDCU.64 UR6, c[0x0][0x358] ;  /* 0x00006b00ff0677ac */ /* 0x000e240008000a00 */
[----:B0-----:R-:W2:Y:S04]  /*0030*/  LDG.E R5, desc[UR6][R2.64+0x4] ;  /* 0x0000040602057981 */ /* 0x001ea8000c1e1900 */
[----:B------:R-:W3:Y:S04]  /*0040*/  LDG.E R4, desc[UR6][R2.64] ;  /* 0x0000000602047981 */ /* 0x000ee8000c1e1900 */
[----:B------:R-:W4:Y:S04]  /*0050*/  LDG.E R6, desc[UR6][R2.64+0x8] ;  /* 0x0000080602067981 */ /* 0x000f28000c1e1900 */
[----:B------:R-:W3:Y:S01]  /*0060*/  LDG.E R7, desc[UR6][R2.64+0xc] ;  /* 0x00000c0602077981 */ /* 0x000ee2000c1e1900 */
[----:B------:R-:W0:Y:S01]  /*0070*/  S2UR UR5, SR_CgaCtaId ;  /* 0x00000000000579c3 */ /* 0x000e220000008800 */
[----:B------:R-:W-:-:S02]  /*0080*/  UMOV UR4, 0x400 ;  /* 0x0000040000047882 */ /* 0x000fc40000000000 */
[----:B------:R-:W5:Y:S04]  /*0090*/  LDG.E R28, desc[UR6][R2.64+0x10] ;  /* 0x00001006021c7981 */ /* 0x000f68000c1e1900 */
[----:B------:R-:W5:Y:S04]  /*00a0*/  LDG.E R29, desc[UR6][R2.64+0x14] ;  /* 0x00001406021d7981 */ /* 0x000f68000c1e1900 */
[----:B------:R-:W5:Y:S04]  /*00b0*/  LDG.E R30, desc[UR6][R2.64+0x18] ;  /* 0x00001806021e7981 */ /* 0x000f68000c1e1900 */
[----:B------:R-:W5:Y:S04]  /*00c0*/  LDG.E R31, desc[UR6][R2.64+0x1c] ;  /* 0x00001c06021f7981 */ /* 0x000f68000c1e1900 */
[----:B------:R-:W5:Y:S04]  /*00d0*/  LDG.E R12, desc[UR6][R2.64+0x20] ;  /* 0x00002006020c7981 */ /* 0x000f68000c1e1900 */
[----:B------:R-:W5:Y:S01]  /*00e0*/  LDG.E R13, desc[UR6][R2.64+0x24] ;  /* 0x00002406020d7981 */ /* 0x000f62000c1e1900 */
[----:B0-----:R-:W-:-:S03]  /*00f0*/  ULEA UR4, UR5, UR4, 0x18 ;  /* 0x0000000405047291 */ /* 0x001fc6000f8ec0ff */
[----:B------:R-:W5:Y:S04]  /*0100*/  LDG.E R14, desc[UR6][R2.64+0x28] ;  /* 0x00002806020e7981 */ /* 0x000f68000c1e1900 */
        /* <DEDUP_REMOVED lines=17> */
[----:B--2---:R-:W-:Y:S04]  /*0220*/  STG.E desc[UR6][R2.64+0x4], R5 ;  /* 0x0000040502007986 */ /* 0x004fe8000c101906 */
[----:B----4-:R-:W-:Y:S04]  /*0230*/  STG.E desc[UR6][R2.64+0x8], R6 ;  /* 0x0000080602007986 */ /* 0x010fe8000c101906 */
[----:B---3--:R0:W-:Y:S04]  /*0240*/  STS.128 [UR4], R4 ;  /* 0x00000004ff007988 */ /* 0x0081e80008000c04 */
[----:B------:R1:W-:Y:S04]  /*0250*/  STG.E desc[UR6][R2.64+0xc], R7 ;  /* 0x00000c0702007986 */ /* 0x0003e8000c101906 */
[----:B0-----:R-:W2:Y:S04]  /*0260*/  LDG.E R4, desc[UR6][R2.64+0x60] ;  /* 0x0000600602047981 */ /* 0x001ea8000c1e1900 */
[----:B------:R-:W3:Y:S04]  /*0270*/  LDG.E R5, desc[UR6][R2.64+0x64] ;  /* 0x0000640602057981 */ /* 0x000ee8000c1e1900 */
[----:B------:R-:W4:Y:S04]  /*0280*/  LDG.E R6, desc[UR6][R2.64+0x68] ;  /* 0x0000680602067981 */ /* 0x000f28000c1e1900 */
[----:B-1----:R-:W4:Y:S04]  /*0290*/  LDG.E R7, desc[UR6][R2.64+0x6c] ;  /* 0x00006c0602077981 */ /* 0x002f28000c1e1900 */
[----:B-----5:R-:W-:Y:S04]  /*02a0*/  STG.E desc[UR6][R2.64+0x10], R28 ;  /* 0x0000101c02007986 */ /* 0x020fe8000c101906 */
[----:B------:R-:W-:Y:S04]  /*02b0*/  STS.128 [UR4+0x10], R28 ;  /* 0x0000101cff007988 */ /* 0x000fe80008000c04 */
[----:B------:R-:W-:Y:S04]  /*02c0*/  STG.E desc[UR6][R2.64+0x14], R29 ;  /* 0x0000141d02007986 */ /* 0x000fe8000c101906 */
[----:B------:R-:W-:Y:S04]  /*02d0*/  STG.E desc[UR6][R2.64+0x18], R30 ;  /* 0x0000181e02007986 */ /* 0x000fe8000c101906 */
[----:B------:R-:W-:Y:S04]  /*02e0*/  STG.E desc[UR6][R2.64+0x1c], R31 ;  /* 0x00001c1f02007986 */ /* 0x000fe8000c101906 */
[----:B------:R-:W-:Y:S04]  /*02f0*/  STG.E desc[UR6][R2.64+0x20], R12 ;  /* 0x0000200c02007986 */ /* 0x000fe8000c101906 */
[----:B------:R-:W-:Y:S04]  /*0300*/  STS.128 [UR4+0x20], R12 ;  /* 0x0000200cff007988 */ /* 0x000fe80008000c04 */
[----:B------:R-:W-:Y:S04]  /*0310*/  STG.E desc[UR6][R2.64+0x24], R13 ;  /* 0x0000240d02007986 */ /* 0x000fe8000c101906 */
[----:B------:R-:W-:Y:S04]  /*0320*/  STG.E desc[UR6][R2.64+0x28], R14 ;  /* 0x0000280e02007986 */ /* 0x000fe8000c101906 */
        /* <DEDUP_REMOVED lines=21> */
[----:B--2---:R-:W-:Y:S04]  /*0480*/  STG.E desc[UR6][R2.64+0x60], R4 ;  /* 0x0000600402007986 */ /* 0x004fe8000c101906 */
[----:B---3--:R-:W-:Y:S04]  /*0490*/  STG.E desc[UR6][R2.64+0x64], R5 ;  /* 0x0000640502007986 */ /* 0x008fe8000c101906 */
[----:B----4-:R-:W-:Y:S04]  /*04a0*/  STG.E desc[UR6][R2.64+0x68], R6 ;  /* 0x0000680602007986 */ /* 0x010fe8000c101906 */
[----:B------:R-:W-:Y:S04]  /*04b0*/  STS.128 [UR4+0x60], R4 ;  /* 0x00006004ff007988 */ /* 0x000fe80008000c04 */
[----:B------:R-:W-:Y:S01]  /*04c0*/  STG.E desc[UR6][R2.64+0x6c], R7 ;  /* 0x00006c0702007986 */ /* 0x000fe2000c101906 */
[----:B------:R-:W-:Y:S05]  /*04d0*/  EXIT ;  /* 0x000000000000794d */ /* 0x000fea0003800000 */
.L_x_0:
[----:B------:R-:W-:-:S00]  /*04e0*/  BRA `(.L_x_0) ;  /* 0xfffffffc00fc7947 */ /* 0x000fc0000383ffff */
[----:B------:R-:W-:-:S00]  /*04f0*/  NOP ;  /* 0x0000000000007918 */ /* 0x000fc00000000000 */
        /* <DEDUP_REMOVED lines=8> */
.L_x_2:


//--------------------- .text._Z15smem_kernel_128P4int4 --------------------------
	.section	.text._Z15smem_kernel_128P4int4,"ax",@progbits
	.align	128
        .global         _Z15smem_kernel_128P4int4
        .type           _Z15smem_kernel_128P4int4,@function
        .size           _Z15smem_kernel_128P4int4,(.L_x_3 - _Z15smem_kernel_128P4int4)
        .other          _Z15smem_kernel_128P4int4,@"STO_CUDA_ENTRY STV_DEFAULT"
_Z15smem_kernel_128P4int4:
.text._Z15smem_kernel_128P4int4:
[----:B------:R-:W-:Y:S08]  /*0000*/  LDC R1, c[0x0][0x37c] ;  /* 0x0000df00ff017b82 */ /* 0x000ff00000000800 */
[----:B------:R-:W0:Y:S01]  /*0010*/  LDC.64 R2, c[0x0][0x380] ;  /* 0x0000e000ff027b82 */ /* 0x000e220000000a00 */
[----:B------:R-:W0:Y:S02]  /*0020*/  LDCU.64 UR6, c[0x0][0x358] ;  /* 0x00006b00ff0677ac */ /* 0x000e240008000a00 */
[----:B0-----:R-:W2:Y:S04]  /*0030*/  LDG.E.128 R124, desc[UR6][R2.64] ;  /* 0x00000006027c7981 */ /* 0x001ea8000c1e1d00 */
[----:B------:R-:W3:Y:S04]  /*0040*/  LDG.E.128 R120, desc[UR6][R2.64+0x10] ;  /* 0x0000100602787981 */ /* 0x000ee8000c1e1d00 */
[----:B------:R-:W4:Y:S04]  /*0050*/  LDG.E.128 R116, desc[UR6][R2.64+0x20] ;  /* 0x0000200602747981 */ /* 0x000f28000c1e1d00 */
[----:B------:R-:W5:Y:S04]  /*0060*/  LDG.E.128 R112, desc[UR6][R2.64+0x30] ;  /* 0x0000300602707981 */ /* 0x000f68000c1e1d00 */
        /* <DEDUP_REMOVED lines=27> */
[----:B------:R0:W5:Y:S01]  /*0220*/  LDG.E.128 R128, desc[UR6][R2.64+0x1f0] ;  /* 0x0001f00602807981 */ /* 0x000162000c1e1d00 */
[----:B------:R-:W1:Y:S01]  /*0230*/  S2UR UR5, SR_CgaCtaId ;  /* 0x00000000000579c3 */ /* 0x000e620000008800 */
[----:B------:R-:W-:-:S07]  /*0240*/  UMOV UR4, 0x400 ;  /* 0x0000040000047882 */ /* 0x000fce0000000000 */
[----:B------:R-:W2:Y:S08]  /*0250*/  LDC.64 R132, c[0x0][0x380] ;  /* 0x0000e000ff847b82 */ /* 0x000eb00000000a00 */
[----:B------:R-:W3:Y:S08]  /*0260*/  LDC.64 R134, c[0x0][0x380] ;  /* 0x0000e000ff867b82 */ /* 0x000ef00000000a00 */
[----:B------:R-:W4:Y:S01]  /*0270*/  LDC.64 R136, c[0x0][0x380] ;  /* 0x0000e000ff887b82 */ /* 0x000f220000000a00 */
[----:B-1----:R-:W-:-:S07]  /*0280*/  ULEA UR4, UR5, UR4, 0x18 ;  /* 0x0000000405047291 */ /* 0x002fce000f8ec0ff */
[----:B------:R-:W5:Y:S08]  /*0290*/  LDC.64 R138, c[0x0][0x380] ;  /* 0x0000e000ff8a7b82 */ /* 0x000f700000000a00 */
[----:B------:R-:W1:Y:S08]  /*02a0*/  LDC.64 R140, c[0x0][0x380] ;  /* 0x0000e000ff8c7b82 */ /* 0x000e700000000a00 */
[----:B------:R-:W1:Y:S08]  /*02b0*/  LDC.64 R142, c[0x0][0x380] ;  /* 0x0000e000ff8e7b82 */ /* 0x000e700000000a00 */
[----:B------:R-:W1:Y:S08]  /*02c0*/  LDC.64 R144, c[0x0][0x380] ;  /* 0x0000e000ff907b82 */ /* 0x000e700000000a00 */
[----:B0-----:R-:W0:Y:S08]  /*02d0*/  LDC.64 R2, c[0x0][0x380] ;  /* 0x0000e000ff027b82 */ /* 0x001e300000000a00 */
[----:B------:R-:W0:Y:S08]  /*02e0*/  LDC.64 R146, c[0x0][0x380] ;  /* 0x0000e000ff927b82 */ /* 0x000e300000000a00 */
[----:B------:R-:W0:Y:S08]  /*02f0*/  LDC.64 R148, c[0x0][0x380] ;  /* 0x0000e000ff947b82 */ /* 0x000e300000000a00 */
[----:B------:R-:W0:Y:S08]  /*0300*/  LDC.64 R150, c[0x0][0x380] ;  /* 0x0000e000ff967b82 */ /* 0x000e300000000a00 */
[----:B------:R-:W0:Y:S08]  /*0310*/  LDC.64 R152, c[0x0][0x380] ;  /* 0x0000e000ff987b82 */ /* 0x000e300000000a00 */
[----:B------:R-:W0:Y:S01]  /*0320*/  LDC.64 R154, c[0x0][0x380] ;  /* 0x0000e000ff9a7b82 */ /* 0x000e220000000a00 */
[----:B--2---:R-:W-:Y:S04]  /*0330*/  STS.128 [UR4], R124 ;  /* 0x0000007cff007988 */ /* 0x004fe80008000c04 */
[----:B------:R2:W-:Y:S04]  /*0340*/  STG.E.128 desc[UR6][R132.64], R124 ;  /* 0x0000007c84007986 */ /* 0x0005e8000c101d06 */
[----:B---3--:R-:W-:Y:S04]  /*0350*/  STS.128 [UR4+0x10], R120 ;  /* 0x00001078ff007988 */ /* 0x008fe80008000c04 */
[----:B------:R3:W-:Y:S04]  /*0360*/  STG.E.128 desc[UR6][R134.64+0x10], R120 ;  /* 0x0000107886007986 */ /* 0x0007e8000c101d06 */
[----:B----4-:R-:W-:Y:S04]  /*0370*/  STS.128 [UR4+0x20], R116 ;  /* 0x00002074ff007988 */ /* 0x010fe80008000c04 */
[----:B------:R4:W-:Y:S01]  /*0380*/  STG.E.128 desc[UR6][R136.64+0x20], R116 ;  /* 0x0000207488007986 */ /* 0x0009e2000c101d06 */
[----:B--2---:R-:W2:Y:S03]  /*0390*/  LDC.64 R124, c[0x0][0x380] ;  /* 0x0000e000ff7c7b82 */ /* 0x004ea60000000a00 */
[----:B-----5:R-:W-:Y:S04]  /*03a0*/  STG.E.128 desc[UR6][R138.64+0x30], R112 ;  /* 0x000030708a007986 */ /* 0x020fe8000c101d06 */
[----:B------:R-:W-:Y:S01]  /*03b0*/  STS.128 [UR4+0x40], R108 ;  /* 0x0000406cff007988 */ /* 0x000fe20008000c04 */
[----:B---3--:R-:W3:Y:S03]  /*03c0*/  LDC.64 R120, c[0x0][0x380] ;  /* 0x0000e000ff787b82 */ /* 0x008ee60000000a00 */
[----:B-1----:R1:W-:Y:S04]  /*03d0*/  STG.E.128 desc[UR6][R140.64+0x40], R108 ;  /* 0x0000406c8c007986 */ /* 0x0023e8000c101d06 */
[----:B------:R-:W-:Y:S01]  /*03e0*/  STG.E.128 desc[UR6][R142.64+0x50], R104 ;  /* 0x000050688e007986 */ /* 0x000fe2000c101d06 */
[----:B----4-:R-:W4:Y:S03]  /*03f0*/  LDC.64 R116, c[0x0][0x380] ;  /* 0x0000e000ff747b82 */ /* 0x010f260000000a00 */
[----:B------:R5:W-:Y:S04]  /*0400*/  STS.128 [UR4+0x50], R104 ;  /* 0x00005068ff007988 */ /* 0x000be80008000c04 */
[----:B------:R-:W-:Y:S04]  /*0410*/  STG.E.128 desc[UR6][R144.64+0x60], R100 ;  /* 0x0000606490007986 */ /* 0x000fe8000c101d06 */
[----:B0-----:R0:W-:Y:S01]  /*0420*/  STG.E.128 desc[UR6][R2.64+0x70], R96 ;  /* 0x0000706002007986 */ /* 0x0011e2000c101d06 */
[----:B-1----:R-:W1:Y:S03]  /*0430*/  LDC.64 R108, c[0x0][0x380] ;  /* 0x0000e000ff6c7b82 */ /* 0x002e660000000a00 */
[----:B------:R-:W-:Y:S04]  /*0440*/  STS.128 [UR4+0x80], R92 ;  /* 0x0000805cff007988 */ /* 0x000fe80008000c04 */
[----:B------:R2:W-:Y:S01]  /*0450*/  STG.E.128 desc[UR6][R146.64+0x80], R92 ;  /* 0x0000805c92007986 */ /* 0x0005e2000c101d06 */
[----:B-----5:R-:W5:Y:S03]  /*0460*/  LDC.64 R104, c[0x0][0x380] ;  /* 0x0000e000ff687b82 */ /* 0x020f660000000a00 */
[----:B------:R-:W-:Y:S04]  /*0470*/  STS.128 [UR4+0x90], R88 ;  /* 0x00009058ff007988 */ /* 0x000fe80008000c04 */
[----:B------:R3:W-:Y:S01]  /*0480*/  STG.E.128 desc[UR6][R148.64+0x90], R88 ;  /* 0x0000905894007986 */ /* 0x0007e2000c101d06 */
[----:B0-----:R-:W0:Y:S03]  /*0490*/  LDC.64 R2, c[0x0][0x380] ;  /* 0x0000e000ff027b82 */ /* 0x001e260000000a00 */
[----:B------:R-:W-:Y:S04]  /*04a0*/  STS.128 [UR4+0xa0], R84 ;  /* 0x0000a054ff007988 */ /* 0x000fe80008000c04 */
[----:B------:R4:W-:Y:S01]  /*04b0*/  STG.E.128 desc[UR6][R150.64+0xa0], R84 ;  /* 0x0000a05496007986 */ /* 0x0009e2000c101d06 */
[----:B--2---:R-:W2:Y:S03]  /*04c0*/  LDC.64 R92, c[0x0][0x380] ;  /* 0x0000e000ff5c7b82 */ /* 0x004ea60000000a00 */
[----:B------:R-:W-:Y:S04]  /*04d0*/  STS.128 [UR4+0xb0], R80 ;  /* 0x0000b050ff007988 */ /* 0x000fe80008000c04 */
[----:B------:R1:W-:Y:S01]  /*04e0*/  STG.E.128 desc[UR6][R152.64+0xb0], R80 ;  /* 0x0000b05098007986 */ /* 0x0003e2000c101d06 */
[----:B---3--:R-:W3:Y:S03]  /*04f0*/  LDC.64 R88, c[0x0][0x380] ;  /* 0x0000e000ff587b82 */ /* 0x008ee60000000a00 */
[----:B------:R-:W-:Y:S04]  /*0500*/  STS.128 [UR4+0xc0], R76 ;  /* 0x0000c04cff007988 */ /* 0x000fe80008000c04 */
[----:B------:R0:W-:Y:S01]  /*0510*/  STG.E.128 desc[UR6][R154.64+0xc0], R76 ;  /* 0x0000c04c9a007986 */ /* 0x0001e2000c101d06 */
[----:B----4-:R-:W4:Y:S03]  /*0520*/  LDC.64 R84, c[0x0][0x380] ;  /* 0x0000e000ff547b82 */ /* 0x010f260000000a00 */
[----:B------:R-:W-:Y:S04]  /*0530*/  STS.128 [UR4+0xd0], R72 ;  /* 0x0000d048ff007988 */ /* 0x000fe80008000c04 */
[----:B------:R2:W-:Y:S01]  /*0540*/  STG.E.128 desc[UR6][R124.64+0xd0], R72 ;  /* 0x0000d0487c007986 */ /* 0x0005e2000c101d06 */
[----:B-1----:R-:W1:Y:S03]  /*0550*/  LDC.64 R80, c[0x0][0x380] ;  /* 0x0000e000ff507b82 */ /* 0x002e660000000a00 */
[----:B------:R-:W-:Y:S04]  /*0560*/  STS.128 [UR4+0xe0], R68 ;  /* 0x0000e044ff007988 */ /* 0x000fe80008000c04 */
[----:B------:R3:W-:Y:S01]  /*0570*/  STG.E.128 desc[UR6][R120.64+0xe0], R68 ;  /* 0x0000e04478007986 */ /* 0x0007e2000c101d06 */
[----:B0-----:R-:W0:Y:S03]  /*0580*/  LDC.64 R76, c[0x0][0x380] ;  /* 0x0000e000ff4c7b82 */ /* 0x001e260000000a00 */
[----:B------:R-:W-:Y:S04]  /*0590*/  STS.128 [UR4+0xf0], R64 ;  /* 0x0000f040ff007988 */ /* 0x000fe80008000c04 */
[----:B------:R0:W-:Y:S01]  /*05a0*/  STG.E.128 desc[UR6][R116.64+0xf0], R64 ;  /* 0x0000f04074007986 */ /* 0x0001e2000c101d06 */
[----:B------:R-:W0:Y:S03]  /*05b0*/  LDC.64 R78, c[0x0][0x380] ;  /* 0x0000e000ff4e7b82 */ /* 0x000e260000000a00 */
[----:B------:R-:W-:Y:S04]  /*05c0*/  STS.128 [UR4+0x100], R60 ;  /* 0x0001003cff007988 */ /* 0x000fe80008000c04 */
[----:B------:R0:W-:Y:S01]  /*05d0*/  STG.E.128 desc[UR6][R108.64+0x100], R60 ;  /* 0x0001003c6c007986 */ /* 0x0001e2000c101d06 */
[----:B--2---:R-:W2:Y:S03]  /*05e0*/  LDC.64 R72, c[0x0][0x380] ;  /* 0x0000e000ff487b82 */ /* 0x004ea60000000a00 */
[----:B-----5:R-:W-:Y:S04]  /*05f0*/  STG.E.128 desc[UR6][R104.64+0x110], R56 ;  /* 0x0001103868007986 */ /* 0x020fe8000c101d06 */
[----:B------:R-:W-:Y:S01]  /*0600*/  STG.E.128 desc[UR6][R2.64+0x120], R52 ;  /* 0x0001203402007986 */ /* 0x000fe2000c101d06 */
[----:B------:R-:W5:Y:S03]  /*0610*/  LDC.64 R74, c[0x0][0x380] ;  /* 0x0000e000ff4a7b82 */ /* 0x000f660000000a00 */
[----:B------:R-:W-:Y:S04]  /*0620*/  STG.E.128 desc[UR6][R92.64+0x130], R48 ;  /* 0x000130305c007986 */ /* 0x000fe8000c101d06 */
[----:B---3--:R-:W-:Y:S01]  /*0630*/  STG.E.128 desc[UR6][R88.64+0x140], R44 ;  /* 0x0001402c58007986 */ /* 0x008fe2000c101d06 */
[----:B------:R-:W3:Y:S03]  /*0640*/  LDC.64 R68, c[0x0][0x380] ;  /* 0x0000e000ff447b82 */ /* 0x000ee60000000a00 */
[----:B----4-:R-:W-:Y:S04]  /*0650*/  STG.E.128 desc[UR6][R84.64+0x150], R40 ;  /* 0x0001502854007986 */ /* 0x010fe8000c101d06 */
[----:B-1----:R-:W-:Y:S01]  /*0660*/  STG.E.128 desc[UR6][R80.64+0x160], R36 ;  /* 0x0001602450007986 */ /* 0x002fe2000c101d06 */
[----:B------:R-:W1:Y:S03]  /*0670*/  LDC.64 R70, c[0x0][0x380] ;  /* 0x0000e000ff467b82 */ /* 0x000e660000000a00 */
[----:B0-----:R-:W-:Y:S04]  /*0680*/  STG.E.128 desc[UR6][R76.64+0x170], R32 ;  /* 0x000170204c007986 */ /* 0x001fe8000c101d06 */
[----:B------:R-:W-:Y:S01]  /*0690*/  STG.E.128 desc[UR6][R78.64+0x180], R28 ;  /* 0x0001801c4e007986 */ /* 0x000fe2000c101d06 */
[----:B------:R-:W0:Y:S03]  /*06a0*/  LDC.64 R64, c[0x0][0x380] ;  /* 0x0000e000ff407b82 */ /* 0x000e260000000a00 */
[----:B--2---:R-:W-:Y:S04]  /*06b0*/  STG.E.128 desc[UR6][R72.64+0x190], R24 ;  /* 0x0001901848007986 */ /* 0x004fe8000c101d06 */
[----:B-----5:R-:W-:Y:S01]  /*06c0*/  STG.E.128 desc[UR6][R74.64+0x1a0], R20 ;  /* 0x0001a0144a007986 */ /* 0x020fe2000c101d06 */
[----:B------:R-:W2:Y:S03]  /*06d0*/  LDC.64 R66, c[0x0][0x380] ;  /* 0x0000e000ff427b82 */ /* 0x000ea60000000a00 */
[----:B---3--:R-:W-:Y:S04]  /*06e0*/  STG.E.128 desc[UR6][R68.64+0x1b0], R16 ;  /* 0x0001b01044007986 */ /* 0x008fe8000c101d06 */
[----:B------:R-:W-:Y:S01]  /*06f0*/  STS.128 [UR4+0x30], R112 ;  /* 0x00003070ff007988 */ /* 0x000fe20008000c04 */
[----:B------:R-:W3:Y:S03]  /*0700*/  LDC.64 R60, c[0x0][0x380] ;  /* 0x0000e000ff3c7b82 */ /* 0x000ee60000000a00 */
[----:B-1----:R-:W-:Y:S04]  /*0710*/  STG.E.128 desc[UR6][R70.64+0x1c0], R12 ;  /* 0x0001c00c46007986 */ /* 0x002fe8000c101d06 */
[----:B------:R-:W-:Y:S04]  /*0720*/  STS.128 [UR4+0x60], R100 ;  /* 0x00006064ff007988 */ /* 0x000fe80008000c04 */
[----:B0-----:R-:W-:Y:S04]  /*0730*/  STG.E.128 desc[UR6][R64.64+0x1d0], R8 ;  /* 0x0001d00840007986 */ /* 0x001fe8000c101d06 */
[----:B------:R-:W-:Y:S04]  /*0740*/  STS.128 [UR4+0x70], R96 ;  /* 0x00007060ff007988 */ /* 0x000fe80008000c04 */
[----:B--2---:R-:W-:Y:S04]  /*0750*/  STG.E.128 desc[UR6][R66.64+0x1e0], R4 ;  /* 0x0001e00442007986 */ /* 0x004fe8000c101d06 */
[----:B------:R-:W-:Y:S04]  /*0760*/  STS.128 [UR4+0x110], R56 ;  /* 0x00011038ff007988 */ /* 0x000fe80008000c04 */
        /* <DEDUP_REMOVED lines=14> */
[----:B---3--:R-:W-:Y:S01]  /*0850*/  STG.E.128 desc[UR6][R60.64+0x1f0], R128 ;  /* 0x0001f0803c007986 */ /* 0x008fe2000c101d06 */
[----:B------:R-:W-:Y:S05]  /*0860*/  EXIT ;  /* 0x000000000000794d */ /* 0x000fea0003800000 */
.L_x_1:
        /* <DEDUP_REMOVED lines=9> */
.L_x_3:


//--------------------- .nv.shared._Z11smem_kernelPi --------------------------
	.section	.nv.shared._Z11smem_kernelPi,"aw",@nobits
	.sectionflags	@""
	.align	4
.nv.shared._Z11smem_kernelPi:
	.zero		1152


//--------------------- .nv.shared.reserved.0     --------------------------
	.section	.nv.shared.reserved.0,"aw",@nobits
	.weak		__nv_reservedSMEM_offset_0_alias
	.size		__nv_reservedSMEM_offset_0_alias, 0, 64
	.other		__nv_reservedSMEM_offset_0_alias,@"STO_CUDA_RESERVED_SHARED STV_DEFAULT"
__nv_reservedSMEM_offset_0_alias:
	.zero		0
	.zero		64


//--------------------- .nv.shared._Z15smem_kernel_128P4int4 --------------------------
	.section	.nv.shared._Z15smem_kernel_128P4int4,"aw",@nobits
	.sectionflags	@""
	.align	16
.nv.shared._Z15smem_kernel_128P4int4:
	.zero		1536


//--------------------- .nv.constant0._Z11smem_kernelPi --------------------------
	.section	.nv.constant0._Z11smem_kernelPi,"a",@progbits
	.sectionflags	@""
	.align	4
.nv.constant0._Z11smem_kernelPi:
	.zero		904


//--------------------- .nv.constant0._Z15smem_kernel_128P4int4 --------------------------
	.section	.nv.constant0._Z15smem_kernel_128P4int4,"a",@progbits
	.sectionflags	@""
	.align	4
.nv.constant0._Z15smem_kernel_128P4int4:
	.zero		904


//--------------------- SYMBOLS --------------------------

	.type		.nv.reservedSmem.offset0,@object
	.size		.nv.reservedSmem.offset0,0x4
	.type		.nv.reservedSmem.cap,@object
	.size		.nv.reservedSmem.cap,0x4
